//
// Generated by NVIDIA NVVM Compiler
//
// Compiler Build ID: CL-36424714
// Cuda compilation tools, release 13.0, V13.0.88
// Based on NVVM 20.0.0
//

.version 9.0
.target sm_100
.address_size 64

	// .globl	_Z9vectorAddPiS_S_i
.global .align 4 .b8 precalc_xorwow_matrix[102400];
.global .align 4 .b8 precalc_xorwow_offset_matrix[102400];
.global .align 4 .b8 mrg32k3aM1[2304];
.global .align 4 .b8 mrg32k3aM2[2304];
.global .align 4 .b8 mrg32k3aM1SubSeq[2016];
.global .align 4 .b8 mrg32k3aM2SubSeq[2016];
.global .align 4 .b8 mrg32k3aM1Seq[2304];
.global .align 4 .b8 mrg32k3aM2Seq[2304];
.const .align 8 .b8 __cr_lgamma_table[72];

.visible .entry _Z9vectorAddPiS_S_i(
	.param .u64 .ptr .align 1 _Z9vectorAddPiS_S_i_param_0,
	.param .u64 .ptr .align 1 _Z9vectorAddPiS_S_i_param_1,
	.param .u64 .ptr .align 1 _Z9vectorAddPiS_S_i_param_2,
	.param .u32 _Z9vectorAddPiS_S_i_param_3
)
{
	.reg .pred 	%p<2>;
	.reg .b32 	%r<9>;
	.reg .b64 	%rd<11>;

	ld.param.u64 	%rd1, [_Z9vectorAddPiS_S_i_param_0];
	ld.param.u64 	%rd2, [_Z9vectorAddPiS_S_i_param_1];
	ld.param.u64 	%rd3, [_Z9vectorAddPiS_S_i_param_2];
	ld.param.u32 	%r2, [_Z9vectorAddPiS_S_i_param_3];
	mov.u32 	%r3, %ctaid.x;
	mov.u32 	%r4, %ntid.x;
	mov.u32 	%r5, %tid.x;
	mad.lo.s32 	%r1, %r3, %r4, %r5;
	setp.ge.s32 	%p1, %r1, %r2;
	@%p1 bra 	$L__BB0_2;
	cvta.to.global.u64 	%rd4, %rd1;
	cvta.to.global.u64 	%rd5, %rd2;
	cvta.to.global.u64 	%rd6, %rd3;
	mul.wide.s32 	%rd7, %r1, 4;
	add.s64 	%rd8, %rd4, %rd7;
	ld.global.u32 	%r6, [%rd8];
	add.s64 	%rd9, %rd5, %rd7;
	ld.global.u32 	%r7, [%rd9];
	add.s32 	%r8, %r7, %r6;
	add.s64 	%rd10, %rd6, %rd7;
	st.global.u32 	[%rd10], %r8;
$L__BB0_2:
	ret;

}
	// .globl	_Z9matrixMulPiS_S_iii
.visible .entry _Z9matrixMulPiS_S_iii(
	.param .u64 .ptr .align 1 _Z9matrixMulPiS_S_iii_param_0,
	.param .u64 .ptr .align 1 _Z9matrixMulPiS_S_iii_param_1,
	.param .u64 .ptr .align 1 _Z9matrixMulPiS_S_iii_param_2,
	.param .u32 _Z9matrixMulPiS_S_iii_param_3,
	.param .u32 _Z9matrixMulPiS_S_iii_param_4,
	.param .u32 _Z9matrixMulPiS_S_iii_param_5
)
{
	.reg .pred 	%p<13>;
	.reg .b32 	%r<112>;
	.reg .b64 	%rd<40>;

	ld.param.u64 	%rd5, [_Z9matrixMulPiS_S_iii_param_0];
	ld.param.u64 	%rd6, [_Z9matrixMulPiS_S_iii_param_1];
	ld.param.u64 	%rd4, [_Z9matrixMulPiS_S_iii_param_2];
	ld.param.u32 	%r34, [_Z9matrixMulPiS_S_iii_param_3];
	ld.param.u32 	%r32, [_Z9matrixMulPiS_S_iii_param_4];
	ld.param.u32 	%r35, [_Z9matrixMulPiS_S_iii_param_5];
	cvta.to.global.u64 	%rd1, %rd6;
	cvta.to.global.u64 	%rd2, %rd5;
	mov.u32 	%r36, %ctaid.x;
	mov.u32 	%r37, %ntid.x;
	mov.u32 	%r38, %tid.x;
	mad.lo.s32 	%r1, %r36, %r37, %r38;
	mov.u32 	%r39, %ctaid.y;
	mov.u32 	%r40, %ntid.y;
	mov.u32 	%r41, %tid.y;
	mad.lo.s32 	%r42, %r39, %r40, %r41;
	setp.ge.s32 	%p1, %r1, %r34;
	setp.ge.s32 	%p2, %r42, %r35;
	or.pred  	%p3, %p1, %p2;
	@%p3 bra 	$L__BB1_14;
	setp.lt.s32 	%p4, %r32, 1;
	mov.b32 	%r111, 0;
	@%p4 bra 	$L__BB1_13;
	mul.lo.s32 	%r3, %r32, %r1;
	and.b32  	%r4, %r32, 7;
	setp.lt.u32 	%p5, %r32, 8;
	mov.b32 	%r106, 0;
	mov.u32 	%r111, %r106;
	@%p5 bra 	$L__BB1_5;
	and.b32  	%r106, %r32, 2147483640;
	neg.s32 	%r100, %r106;
	shl.b32 	%r7, %r35, 3;
	add.s64 	%rd3, %rd2, 16;
	mov.b32 	%r111, 0;
	mul.wide.s32 	%rd11, %r35, 4;
	mov.u32 	%r98, %r3;
	mov.u32 	%r99, %r42;
$L__BB1_4:
	.pragma "nounroll";
	mul.wide.s32 	%rd7, %r98, 4;
	add.s64 	%rd8, %rd3, %rd7;
	ld.global.u32 	%r47, [%rd8+-16];
	mul.wide.s32 	%rd9, %r99, 4;
	add.s64 	%rd10, %rd1, %rd9;
	ld.global.u32 	%r48, [%rd10];
	mad.lo.s32 	%r49, %r48, %r47, %r111;
	ld.global.u32 	%r50, [%rd8+-12];
	add.s64 	%rd12, %rd10, %rd11;
	ld.global.u32 	%r51, [%rd12];
	mad.lo.s32 	%r52, %r51, %r50, %r49;
	ld.global.u32 	%r53, [%rd8+-8];
	add.s64 	%rd13, %rd12, %rd11;
	ld.global.u32 	%r54, [%rd13];
	mad.lo.s32 	%r55, %r54, %r53, %r52;
	ld.global.u32 	%r56, [%rd8+-4];
	add.s64 	%rd14, %rd13, %rd11;
	ld.global.u32 	%r57, [%rd14];
	mad.lo.s32 	%r58, %r57, %r56, %r55;
	ld.global.u32 	%r59, [%rd8];
	add.s64 	%rd15, %rd14, %rd11;
	ld.global.u32 	%r60, [%rd15];
	mad.lo.s32 	%r61, %r60, %r59, %r58;
	ld.global.u32 	%r62, [%rd8+4];
	add.s64 	%rd16, %rd15, %rd11;
	ld.global.u32 	%r63, [%rd16];
	mad.lo.s32 	%r64, %r63, %r62, %r61;
	ld.global.u32 	%r65, [%rd8+8];
	add.s64 	%rd17, %rd16, %rd11;
	ld.global.u32 	%r66, [%rd17];
	mad.lo.s32 	%r67, %r66, %r65, %r64;
	ld.global.u32 	%r68, [%rd8+12];
	add.s64 	%rd18, %rd17, %rd11;
	ld.global.u32 	%r69, [%rd18];
	mad.lo.s32 	%r111, %r69, %r68, %r67;
	add.s32 	%r100, %r100, 8;
	add.s32 	%r99, %r99, %r7;
	add.s32 	%r98, %r98, 8;
	setp.ne.s32 	%p6, %r100, 0;
	@%p6 bra 	$L__BB1_4;
$L__BB1_5:
	setp.eq.s32 	%p7, %r4, 0;
	@%p7 bra 	$L__BB1_13;
	and.b32  	%r19, %r32, 3;
	setp.lt.u32 	%p8, %r4, 4;
	@%p8 bra 	$L__BB1_8;
	add.s32 	%r71, %r106, %r3;
	mul.wide.s32 	%rd19, %r71, 4;
	add.s64 	%rd20, %rd2, %rd19;
	ld.global.u32 	%r72, [%rd20];
	mad.lo.s32 	%r73, %r106, %r35, %r42;
	mul.wide.s32 	%rd21, %r73, 4;
	add.s64 	%rd22, %rd1, %rd21;
	ld.global.u32 	%r74, [%rd22];
	mad.lo.s32 	%r75, %r74, %r72, %r111;
	ld.global.u32 	%r76, [%rd20+4];
	mul.wide.s32 	%rd23, %r35, 4;
	add.s64 	%rd24, %rd22, %rd23;
	ld.global.u32 	%r77, [%rd24];
	mad.lo.s32 	%r78, %r77, %r76, %r75;
	ld.global.u32 	%r79, [%rd20+8];
	add.s64 	%rd25, %rd24, %rd23;
	ld.global.u32 	%r80, [%rd25];
	mad.lo.s32 	%r81, %r80, %r79, %r78;
	ld.global.u32 	%r82, [%rd20+12];
	add.s64 	%rd26, %rd25, %rd23;
	ld.global.u32 	%r83, [%rd26];
	mad.lo.s32 	%r111, %r83, %r82, %r81;
	add.s32 	%r106, %r106, 4;
$L__BB1_8:
	setp.eq.s32 	%p9, %r19, 0;
	@%p9 bra 	$L__BB1_13;
	setp.eq.s32 	%p10, %r19, 1;
	@%p10 bra 	$L__BB1_11;
	add.s32 	%r85, %r106, %r3;
	mul.wide.s32 	%rd27, %r85, 4;
	add.s64 	%rd28, %rd2, %rd27;
	ld.global.u32 	%r86, [%rd28];
	mad.lo.s32 	%r87, %r106, %r35, %r42;
	mul.wide.s32 	%rd29, %r87, 4;
	add.s64 	%rd30, %rd1, %rd29;
	ld.global.u32 	%r88, [%rd30];
	mad.lo.s32 	%r89, %r88, %r86, %r111;
	ld.global.u32 	%r90, [%rd28+4];
	mul.wide.s32 	%rd31, %r35, 4;
	add.s64 	%rd32, %rd30, %rd31;
	ld.global.u32 	%r91, [%rd32];
	mad.lo.s32 	%r111, %r91, %r90, %r89;
	add.s32 	%r106, %r106, 2;
$L__BB1_11:
	and.b32  	%r92, %r32, 1;
	setp.eq.b32 	%p11, %r92, 1;
	not.pred 	%p12, %p11;
	@%p12 bra 	$L__BB1_13;
	add.s32 	%r93, %r106, %r3;
	mul.wide.s32 	%rd33, %r93, 4;
	add.s64 	%rd34, %rd2, %rd33;
	ld.global.u32 	%r94, [%rd34];
	mad.lo.s32 	%r95, %r106, %r35, %r42;
	mul.wide.s32 	%rd35, %r95, 4;
	add.s64 	%rd36, %rd1, %rd35;
	ld.global.u32 	%r96, [%rd36];
	mad.lo.s32 	%r111, %r96, %r94, %r111;
$L__BB1_13:
	mad.lo.s32 	%r97, %r35, %r1, %r42;
	cvta.to.global.u64 	%rd37, %rd4;
	mul.wide.s32 	%rd38, %r97, 4;
	add.s64 	%rd39, %rd37, %rd38;
	st.global.u32 	[%rd39], %r111;
$L__BB1_14:
	ret;

}


// ===== COMPILED SASS (sm_100) =====

	.target	sm_100

	.elftype	@"ET_EXEC"


//--------------------- .note.nv.tkinfo           --------------------------
	.section	.note.nv.tkinfo,"",@"SHT_NOTE"
	.sectionflags	@"SHF_NOTE_NV_TKINFO"
	.tkinfo
        /*0018*/ 	.word	0x00000002
        /*0030*/ 	.string	""
        /*0030*/ 	.string	"ptxas"
        /*0030*/ 	.string	"Cuda compilation tools, release 13.0, V13.0.88"
        /*0030*/ 	.string	"Build cuda_13.0.r13.0/compiler.36424714_0"
        /*0030*/ 	.string	"-arch sm_100 -m 64 "



//--------------------- .note.nv.cuinfo           --------------------------
	.section	.note.nv.cuinfo,"",@"SHT_NOTE"
	.sectionflags	@"SHF_NOTE_NV_CUINFO"
        /*0018*/ 	.short	0x0002
        /*001a*/ 	.short	0x0064
        /*001c*/ 	.short	0x0082
	.zero		2


//--------------------- .nv.info                  --------------------------
	.section	.nv.info,"",@"SHT_CUDA_INFO"
	.align	4


	//----- nvinfo : EIATTR_REGCOUNT
	.align		4
        /*0000*/ 	.byte	0x04, 0x2f
        /*0002*/ 	.short	(.L_10 - .L_9)
	.align		4
.L_9:
        /*0004*/ 	.word	index@(_Z9vectorAddPiS_S_i)
        /*0008*/ 	.word	0x0000000c


	//----- nvinfo : EIATTR_FRAME_SIZE
	.align		4
.L_10:
        /*000c*/ 	.byte	0x04, 0x11
        /*000e*/ 	.short	(.L_12 - .L_11)
	.align		4
.L_11:
        /*0010*/ 	.word	index@(_Z9vectorAddPiS_S_i)
        /*0014*/ 	.word	0x00000000


	//----- nvinfo : EIATTR_REGCOUNT
	.align		4
.L_12:
        /*0018*/ 	.byte	0x04, 0x2f
        /*001a*/ 	.short	(.L_14 - .L_13)
	.align		4
.L_13:
        /*001c*/ 	.word	index@(_Z9matrixMulPiS_S_iii)
        /*0020*/ 	.word	0x00000020


	//----- nvinfo : EIATTR_FRAME_SIZE
	.align		4
.L_14:
        /*0024*/ 	.byte	0x04, 0x11
        /*0026*/ 	.short	(.L_16 - .L_15)
	.align		4
.L_15:
        /*0028*/ 	.word	index@(_Z9matrixMulPiS_S_iii)
        /*002c*/ 	.word	0x00000000


	//----- nvinfo : EIATTR_MIN_STACK_SIZE
	.align		4
.L_16:
        /*0030*/ 	.byte	0x04, 0x12
        /*0032*/ 	.short	(.L_18 - .L_17)
	.align		4
.L_17:
        /*0034*/ 	.word	index@(_Z9matrixMulPiS_S_iii)
        /*0038*/ 	.word	0x00000000


	//----- nvinfo : EIATTR_MIN_STACK_SIZE
	.align		4
.L_18:
        /*003c*/ 	.byte	0x04, 0x12
        /*003e*/ 	.short	(.L_20 - .L_19)
	.align		4
.L_19:
        /*0040*/ 	.word	index@(_Z9vectorAddPiS_S_i)
        /*0044*/ 	.word	0x00000000
.L_20:


//--------------------- .nv.compat                --------------------------
	.section	.nv.compat,"",@"SHT_CUDA_COMPAT_INFO"
	.align	4
        /*0000*/ 	.byte	0x02, 0x09, 0x00, 0x00, 0x02, 0x02, 0x01, 0x00, 0x02, 0x05, 0x05, 0x00, 0x03, 0x07, 0x01, 0x01
        /*0010*/ 	.byte	0x02, 0x03, 0x00, 0x00, 0x02, 0x06, 0x01, 0x00, 0x04, 0x0b, 0x08, 0x00, 0x09, 0x00, 0x00, 0x00
        /*0020*/ 	.byte	0x00, 0x00, 0x00, 0x00


//--------------------- .nv.info._Z9matrixMulPiS_S_iii --------------------------
	.section	.nv.info._Z9matrixMulPiS_S_iii,"",@"SHT_CUDA_INFO"
	.sectionflags	@""
	.align	4


	//----- nvinfo : EIATTR_CUDA_API_VERSION
	.align		4
        /*0000*/ 	.byte	0x04, 0x37
        /*0002*/ 	.short	(.L_22 - .L_21)
.L_21:
        /*0004*/ 	.word	0x00000082


	//----- nvinfo : EIATTR_KPARAM_INFO
	.align		4
.L_22:
        /*0008*/ 	.byte	0x04, 0x17
        /*000a*/ 	.short	(.L_24 - .L_23)
.L_23:
        /*000c*/ 	.word	0x00000000
        /*0010*/ 	.short	0x0005
        /*0012*/ 	.short	0x0020
        /*0014*/ 	.byte	0x00, 0xf0, 0x11, 0x00


	//----- nvinfo : EIATTR_KPARAM_INFO
	.align		4
.L_24:
        /*0018*/ 	.byte	0x04, 0x17
        /*001a*/ 	.short	(.L_26 - .L_25)
.L_25:
        /*001c*/ 	.word	0x00000000
        /*0020*/ 	.short	0x0004
        /*0022*/ 	.short	0x001c
        /*0024*/ 	.byte	0x00, 0xf0, 0x11, 0x00


	//----- nvinfo : EIATTR_KPARAM_INFO
	.align		4
.L_26:
        /*0028*/ 	.byte	0x04, 0x17
        /*002a*/ 	.short	(.L_28 - .L_27)
.L_27:
        /*002c*/ 	.word	0x00000000
        /*0030*/ 	.short	0x0003
        /*0032*/ 	.short	0x0018
        /*0034*/ 	.byte	0x00, 0xf0, 0x11, 0x00


	//----- nvinfo : EIATTR_KPARAM_INFO
	.align		4
.L_28:
        /*0038*/ 	.byte	0x04, 0x17
        /*003a*/ 	.short	(.L_30 - .L_29)
.L_29:
        /*003c*/ 	.word	0x00000000
        /*0040*/ 	.short	0x0002
        /*0042*/ 	.short	0x0010
        /*0044*/ 	.byte	0x00, 0xf5, 0x21, 0x00


	//----- nvinfo : EIATTR_KPARAM_INFO
	.align		4
.L_30:
        /*0048*/ 	.byte	0x04, 0x17
        /*004a*/ 	.short	(.L_32 - .L_31)
.L_31:
        /*004c*/ 	.word	0x00000000
        /*0050*/ 	.short	0x0001
        /*0052*/ 	.short	0x0008
        /*0054*/ 	.byte	0x00, 0xf5, 0x21, 0x00


	//----- nvinfo : EIATTR_KPARAM_INFO
	.align		4
.L_32:
        /*0058*/ 	.byte	0x04, 0x17
        /*005a*/ 	.short	(.L_34 - .L_33)
.L_33:
        /*005c*/ 	.word	0x00000000
        /*0060*/ 	.short	0x0000
        /*0062*/ 	.short	0x0000
        /*0064*/ 	.byte	0x00, 0xf5, 0x21, 0x00


	//----- nvinfo : EIATTR_SPARSE_MMA_MASK
	.align		4
.L_34:
        /*0068*/ 	.byte	0x03, 0x50
        /*006a*/ 	.short	0x0000


	//----- nvinfo : EIATTR_MAXREG_COUNT
	.align		4
        /*006c*/ 	.byte	0x03, 0x1b
        /*006e*/ 	.short	0x00ff


	//----- nvinfo : EIATTR_MERCURY_ISA_VERSION
	.align		4
        /*0070*/ 	.byte	0x03, 0x5f
        /*0072*/ 	.short	0x0101


	//----- nvinfo : EIATTR_VRC_CTA_INIT_COUNT
	.align		4
        /*0074*/ 	.byte	0x02, 0x4a
	.zero		1
	.zero		1


	//----- nvinfo : EIATTR_EXIT_INSTR_OFFSETS
	.align		4
        /*0078*/ 	.byte	0x04, 0x1c
        /*007a*/ 	.short	(.L_36 - .L_35)


	//   ....[0]....
.L_35:
        /*007c*/ 	.word	0x000000d0


	//   ....[1]....
        /*0080*/ 	.word	0x00000850


	//----- nvinfo : EIATTR_CBANK_PARAM_SIZE
	.align		4
.L_36:
        /*0084*/ 	.byte	0x03, 0x19
        /*0086*/ 	.short	0x0024


	//----- nvinfo : EIATTR_PARAM_CBANK
	.align		4
        /*0088*/ 	.byte	0x04, 0x0a
        /*008a*/ 	.short	(.L_38 - .L_37)
	.align		4
.L_37:
        /*008c*/ 	.word	index@(.nv.constant0._Z9matrixMulPiS_S_iii)
        /*0090*/ 	.short	0x0380
        /*0092*/ 	.short	0x0024


	//----- nvinfo : EIATTR_SW_WAR
	.align		4
.L_38:
        /*0094*/ 	.byte	0x04, 0x36
        /*0096*/ 	.short	(.L_40 - .L_39)
.L_39:
        /*0098*/ 	.word	0x00000008
.L_40:


//--------------------- .nv.info._Z9vectorAddPiS_S_i --------------------------
	.section	.nv.info._Z9vectorAddPiS_S_i,"",@"SHT_CUDA_INFO"
	.sectionflags	@""
	.align	4


	//----- nvinfo : EIATTR_CUDA_API_VERSION
	.align		4
        /*0000*/ 	.byte	0x04, 0x37
        /*0002*/ 	.short	(.L_42 - .L_41)
.L_41:
        /*0004*/ 	.word	0x00000082


	//----- nvinfo : EIATTR_KPARAM_INFO
	.align		4
.L_42:
        /*0008*/ 	.byte	0x04, 0x17
        /*000a*/ 	.short	(.L_44 - .L_43)
.L_43:
        /*000c*/ 	.word	0x00000000
        /*0010*/ 	.short	0x0003
        /*0012*/ 	.short	0x0018
        /*0014*/ 	.byte	0x00, 0xf0, 0x11, 0x00


	//----- nvinfo : EIATTR_KPARAM_INFO
	.align		4
.L_44:
        /*0018*/ 	.byte	0x04, 0x17
        /*001a*/ 	.short	(.L_46 - .L_45)
.L_45:
        /*001c*/ 	.word	0x00000000
        /*0020*/ 	.short	0x0002
        /*0022*/ 	.short	0x0010
        /*0024*/ 	.byte	0x00, 0xf5, 0x21, 0x00


	//----- nvinfo : EIATTR_KPARAM_INFO
	.align		4
.L_46:
        /*0028*/ 	.byte	0x04, 0x17
        /*002a*/ 	.short	(.L_48 - .L_47)
.L_47:
        /*002c*/ 	.word	0x00000000
        /*0030*/ 	.short	0x0001
        /*0032*/ 	.short	0x0008
        /*0034*/ 	.byte	0x00, 0xf5, 0x21, 0x00


	//----- nvinfo : EIATTR_KPARAM_INFO
	.align		4
.L_48:
        /*0038*/ 	.byte	0x04, 0x17
        /*003a*/ 	.short	(.L_50 - .L_49)
.L_49:
        /*003c*/ 	.word	0x00000000
        /*0040*/ 	.short	0x0000
        /*0042*/ 	.short	0x0000
        /*0044*/ 	.byte	0x00, 0xf5, 0x21, 0x00


	//----- nvinfo : EIATTR_SPARSE_MMA_MASK
	.align		4
.L_50:
        /*0048*/ 	.byte	0x03, 0x50
        /*004a*/ 	.short	0x0000


	//----- nvinfo : EIATTR_MAXREG_COUNT
	.align		4
        /*004c*/ 	.byte	0x03, 0x1b
        /*004e*/ 	.short	0x00ff


	//----- nvinfo : EIATTR_MERCURY_ISA_VERSION
	.align		4
        /*0050*/ 	.byte	0x03, 0x5f
        /*0052*/ 	.short	0x0101


	//----- nvinfo : EIATTR_VRC_CTA_INIT_COUNT
	.align		4
        /*0054*/ 	.byte	0x02, 0x4a
	.zero		1
	.zero		1


	//----- nvinfo : EIATTR_EXIT_INSTR_OFFSETS
	.align		4
        /*0058*/ 	.byte	0x04, 0x1c
        /*005a*/ 	.short	(.L_52 - .L_51)


	//   ....[0]....
.L_51:
        /*005c*/ 	.word	0x00000070


	//   ....[1]....
        /*0060*/ 	.word	0x00000130


	//----- nvinfo : EIATTR_CBANK_PARAM_SIZE
	.align		4
.L_52:
        /*0064*/ 	.byte	0x03, 0x19
        /*0066*/ 	.short	0x001c


	//----- nvinfo : EIATTR_PARAM_CBANK
	.align		4
        /*0068*/ 	.byte	0x04, 0x0a
        /*006a*/ 	.short	(.L_54 - .L_53)
	.align		4
.L_53:
        /*006c*/ 	.word	index@(.nv.constant0._Z9vectorAddPiS_S_i)
        /*0070*/ 	.short	0x0380
        /*0072*/ 	.short	0x001c


	//----- nvinfo : EIATTR_SW_WAR
	.align		4
.L_54:
        /*0074*/ 	.byte	0x04, 0x36
        /*0076*/ 	.short	(.L_56 - .L_55)
.L_55:
        /*0078*/ 	.word	0x00000008
.L_56:


//--------------------- .nv.callgraph             --------------------------
	.section	.nv.callgraph,"",@"SHT_CUDA_CALLGRAPH"
	.align	4
	.sectionentsize	8
	.align		4
        /*0000*/ 	.word	0x00000000
	.align		4
        /*0004*/ 	.word	0xffffffff
	.align		4
        /*0008*/ 	.word	0x00000000
	.align		4
        /*000c*/ 	.word	0xfffffffe
	.align		4
        /*0010*/ 	.word	0x00000000
	.align		4
        /*0014*/ 	.word	0xfffffffd
	.align		4
        /*0018*/ 	.word	0x00000000
	.align		4
        /*001c*/ 	.word	0xfffffffc


//--------------------- .nv.constant4             --------------------------
	.section	.nv.constant4,"a",@progbits
	.align	8
	.align		8
.nv.constant4:
        /*0000*/ 	.dword	precalc_xorwow_matrix
	.align		8
        /*0008*/ 	.dword	precalc_xorwow_offset_matrix
	.align		8
        /*0010*/ 	.dword	mrg32k3aM1
	.align		8
        /*0018*/ 	.dword	mrg32k3aM2
	.align		8
        /*0020*/ 	.dword	mrg32k3aM1SubSeq
	.align		8
        /*0028*/ 	.dword	mrg32k3aM2SubSeq
	.align		8
        /*0030*/ 	.dword	mrg32k3aM1Seq
	.align		8
        /*0038*/ 	.dword	mrg32k3aM2Seq


//--------------------- .nv.constant3             --------------------------
	.section	.nv.constant3,"a",@progbits
	.align	8
.nv.constant3:
	.type		__cr_lgamma_table,@object
	.size		__cr_lgamma_table,(.L_8 - __cr_lgamma_table)
__cr_lgamma_table:
        /*0000*/ 	.byte	0x00, 0x00, 0x00, 0x00, 0x00, 0x00, 0x00, 0x00, 0x00, 0x00, 0x00, 0x00, 0x00, 0x00, 0x00, 0x00
        /*0010*/ 	.byte	0xef, 0x39, 0xfa, 0xfe, 0x42, 0x2e, 0xe6, 0x3f, 0x02, 0x20, 0x2a, 0xfa, 0x0b, 0xab, 0xfc, 0x3f
        /*0020*/ 	.byte	0xf9, 0x2c, 0x92, 0x7c, 0xa7, 0x6c, 0x09, 0x40, 0xc9, 0x79, 0x44, 0x3c, 0x64, 0x26, 0x13, 0x40
        /*0030*/ 	.byte	0xca, 0x01, 0xcf, 0x3a, 0x27, 0x51, 0x1a, 0x40, 0x30, 0xcc, 0x2d, 0xf3, 0xe1, 0x0c, 0x21, 0x40
        /*0040*/ 	.byte	0x0d, 0xb7, 0xfc, 0x82, 0x8e, 0x35, 0x25, 0x40
.L_8:


//--------------------- .text._Z9matrixMulPiS_S_iii --------------------------
	.section	.text._Z9matrixMulPiS_S_iii,"ax",@progbits
	.align	128
        .global         _Z9matrixMulPiS_S_iii
        .type           _Z9matrixMulPiS_S_iii,@function
        .size           _Z9matrixMulPiS_S_iii,(.L_x_6 - _Z9matrixMulPiS_S_iii)
        .other          _Z9matrixMulPiS_S_iii,@"STO_CUDA_ENTRY STV_DEFAULT"
_Z9matrixMulPiS_S_iii:
.text._Z9matrixMulPiS_S_iii:
[----:B------:R-:W-:Y:S01]  /*0000*/  LDC R1, c[0x0][0x37c] ;  /* 0x0000df00ff017b82 */ /* 0x000fe20000000800 */
[----:B------:R-:W0:Y:S07]  /*0010*/  S2R R5, SR_TID.Y ;  /* 0x0000000000057919 */ /* 0x000e2e0000002200 */
[----:B------:R-:W1:Y:S01]  /*0020*/  LDC R14, c[0x0][0x360] ;  /* 0x0000d800ff0e7b82 */ /* 0x000e620000000800 */
[----:B------:R-:W2:Y:S01]  /*0030*/  LDCU UR6, c[0x0][0x398] ;  /* 0x00007300ff0677ac */ /* 0x000ea20008000800 */
[----:B------:R-:W1:Y:S06]  /*0040*/  S2R R3, SR_TID.X ;  /* 0x0000000000037919 */ /* 0x000e6c0000002100 */
[----:B------:R-:W0:Y:S08]  /*0050*/  S2UR UR5, SR_CTAID.Y ;  /* 0x00000000000579c3 */ /* 0x000e300000002600 */
[----:B------:R-:W0:Y:S08]  /*0060*/  LDC R0, c[0x0][0x364] ;  /* 0x0000d900ff007b82 */ /* 0x000e300000000800 */
[----:B------:R-:W1:Y:S08]  /*0070*/  S2UR UR4, SR_CTAID.X ;  /* 0x00000000000479c3 */ /* 0x000e700000002500 */
[----:B------:R-:W3:Y:S01]  /*0080*/  LDC R15, c[0x0][0x3a0] ;  /* 0x0000e800ff0f7b82 */ /* 0x000ee20000000800 */
[----:B0-----:R-:W-:-:S02]  /*0090*/  IMAD R0, R0, UR5, R5 ;  /* 0x0000000500007c24 */ /* 0x001fc4000f8e0205 */
[----:B-1----:R-:W-:-:S03]  /*00a0*/  IMAD R14, R14, UR4, R3 ;  /* 0x000000040e0e7c24 */ /* 0x002fc6000f8e0203 */
[----:B---3--:R-:W-:-:S04]  /*00b0*/  ISETP.GE.AND P0, PT, R0, R15, PT ;  /* 0x0000000f0000720c */ /* 0x008fc80003f06270 */
[----:B--2---:R-:W-:-:S13]  /*00c0*/  ISETP.GE.OR P0, PT, R14, UR6, P0 ;  /* 0x000000060e007c0c */ /* 0x004fda0008706670 */
[----:B------:R-:W-:Y:S05]  /*00d0*/  @P0 EXIT ;  /* 0x000000000000094d */ /* 0x000fea0003800000 */
[----:B------:R-:W0:Y:S01]  /*00e0*/  LDC R17, c[0x0][0x39c] ;  /* 0x0000e700ff117b82 */ /* 0x000e220000000800 */
[----:B------:R-:W1:Y:S01]  /*00f0*/  LDCU.64 UR6, c[0x0][0x358] ;  /* 0x00006b00ff0677ac */ /* 0x000e620008000a00 */
[----:B------:R-:W-:Y:S01]  /*0100*/  HFMA2 R25, -RZ, RZ, 0, 0 ;  /* 0x00000000ff197431 */ /* 0x000fe200000001ff */
[----:B0-----:R-:W-:-:S13]  /*0110*/  ISETP.GE.AND P0, PT, R17, 0x1, PT ;  /* 0x000000011100780c */ /* 0x001fda0003f06270 */
[----:B-1----:R-:W-:Y:S05]  /*0120*/  @!P0 BRA `(.L_x_0) ;  /* 0x0000000400b88947 */ /* 0x002fea0003800000 */
[C---:B------:R-:W-:Y:S01]  /*0130*/  ISETP.GE.U32.AND P1, PT, R17.reuse, 0x8, PT ;  /* 0x000000081100780c */ /* 0x040fe20003f26070 */
[----:B------:R-:W-:Y:S01]  /*0140*/  IMAD R18, R14, R17, RZ ;  /* 0x000000110e127224 */ /* 0x000fe200078e02ff */
[----:B------:R-:W-:Y:S02]  /*0150*/  LOP3.LUT R26, R17, 0x7, RZ, 0xc0, !PT ;  /* 0x00000007111a7812 */ /* 0x000fe400078ec0ff */
[----:B------:R-:W-:Y:S02]  /*0160*/  MOV R19, RZ ;  /* 0x000000ff00137202 */ /* 0x000fe40000000f00 */
[----:B------:R-:W-:Y:S02]  /*0170*/  ISETP.NE.AND P0, PT, R26, RZ, PT ;  /* 0x000000ff1a00720c */ /* 0x000fe40003f05270 */
[----:B------:R-:W-:-:S05]  /*0180*/  MOV R25, RZ ;  /* 0x000000ff00197202 */ /* 0x000fca0000000f00 */
[----:B------:R-:W-:Y:S06]  /*0190*/  @!P1 BRA `(.L_x_1) ;  /* 0x0000000000c49947 */ /* 0x000fec0003800000 */
[----:B------:R-:W0:Y:S01]  /*01a0*/  LDCU.64 UR4, c[0x0][0x380] ;  /* 0x00007000ff0477ac */ /* 0x000e220008000a00 */
[----:B------:R-:W-:Y:S02]  /*01b0*/  LOP3.LUT R19, R17, 0x7ffffff8, RZ, 0xc0, !PT ;  /* 0x7ffffff811137812 */ /* 0x000fe400078ec0ff */
[----:B------:R-:W-:Y:S02]  /*01c0*/  MOV R25, RZ ;  /* 0x000000ff00197202 */ /* 0x000fe40000000f00 */
[----:B------:R-:W-:Y:S02]  /*01d0*/  MOV R16, R18 ;  /* 0x0000001200107202 */ /* 0x000fe40000000f00 */
[----:B------:R-:W-:Y:S02]  /*01e0*/  MOV R22, R0 ;  /* 0x0000000000167202 */ /* 0x000fe40000000f00 */
[----:B------:R-:W-:Y:S01]  /*01f0*/  IADD3 R20, PT, PT, -R19, RZ, RZ ;  /* 0x000000ff13147210 */ /* 0x000fe20007ffe1ff */
[----:B0-----:R-:W-:-:S04]  /*0200*/  UIADD3 UR4, UP0, UPT, UR4, 0x10, URZ ;  /* 0x0000001004047890 */ /* 0x001fc8000ff1e0ff */
[----:B------:R-:W-:-:S12]  /*0210*/  UIADD3.X UR5, UPT, UPT, URZ, UR5, URZ, UP0, !UPT ;  /* 0x00000005ff057290 */ /* 0x000fd800087fe4ff */
.L_x_2:
[----:B------:R-:W0:Y:S01]  /*0220*/  LDC.64 R12, c[0x0][0x388] ;  /* 0x0000e200ff0c7b82 */ /* 0x000e220000000a00 */
[----:B------:R-:W-:Y:S02]  /*0230*/  MOV R2, UR4 ;  /* 0x0000000400027c02 */ /* 0x000fe40008000f00 */
[----:B------:R-:W-:-:S03]  /*0240*/  MOV R3, UR5 ;  /* 0x0000000500037c02 */ /* 0x000fc60008000f00 */
[----:B------:R-:W-:-:S05]  /*0250*/  IMAD.WIDE R2, R16, 0x4, R2 ;  /* 0x0000000410027825 */ /* 0x000fca00078e0202 */
[----:B------:R-:W2:Y:S04]  /*0260*/  LDG.E R21, desc[UR6][R2.64+-0x10] ;  /* 0xfffff00602157981 */ /* 0x000ea8000c1e1900 */
[----:B------:R-:W3:Y:S04]  /*0270*/  LDG.E R23, desc[UR6][R2.64+-0xc] ;  /* 0xfffff40602177981 */ /* 0x000ee8000c1e1900 */
[----:B------:R-:W4:Y:S01]  /*0280*/  LDG.E R28, desc[UR6][R2.64+-0x8] ;  /* 0xfffff806021c7981 */ /* 0x000f22000c1e1900 */
[----:B0-----:R-:W-:-:S05]  /*0290*/  IMAD.WIDE R12, R22, 0x4, R12 ;  /* 0x00000004160c7825 */ /* 0x001fca00078e020c */
[----:B------:R0:W2:Y:S01]  /*02a0*/  LDG.E R24, desc[UR6][R12.64] ;  /* 0x000000060c187981 */ /* 0x0000a2000c1e1900 */
[----:B------:R-:W-:-:S04]  /*02b0*/  IMAD.WIDE R10, R15, 0x4, R12 ;  /* 0x000000040f0a7825 */ /* 0x000fc800078e020c */
[C---:B------:R-:W-:Y:S02]  /*02c0*/  IMAD.WIDE R4, R15.reuse, 0x4, R10 ;  /* 0x000000040f047825 */ /* 0x040fe400078e020a */
[----:B------:R-:W3:Y:S02]  /*02d0*/  LDG.E R10, desc[UR6][R10.64] ;  /* 0x000000060a0a7981 */ /* 0x000ee4000c1e1900 */
[C---:B------:R-:W-:Y:S02]  /*02e0*/  IMAD.WIDE R6, R15.reuse, 0x4, R4 ;  /* 0x000000040f067825 */ /* 0x040fe400078e0204 */
[----:B------:R1:W4:Y:S02]  /*02f0*/  LDG.E R27, desc[UR6][R4.64] ;  /* 0x00000006041b7981 */ /* 0x000324000c1e1900 */
[C---:B------:R-:W-:Y:S02]  /*0300*/  IMAD.WIDE R8, R15.reuse, 0x4, R6 ;  /* 0x000000040f087825 */ /* 0x040fe400078e0206 */
[----:B------:R-:W5:Y:S02]  /*0310*/  LDG.E R6, desc[UR6][R6.64] ;  /* 0x0000000606067981 */ /* 0x000f64000c1e1900 */
[----:B0-----:R-:W-:-:S02]  /*0320*/  IMAD.WIDE R12, R15, 0x4, R8 ;  /* 0x000000040f0c7825 */ /* 0x001fc400078e0208 */
[----:B------:R-:W5:Y:S04]  /*0330*/  LDG.E R29, desc[UR6][R8.64] ;  /* 0x00000006081d7981 */ /* 0x000f68000c1e1900 */
[----:B------:R-:W5:Y:S04]  /*0340*/  LDG.E R11, desc[UR6][R12.64] ;  /* 0x000000060c0b7981 */ /* 0x000f68000c1e1900 */
[----:B------:R-:W5:Y:S04]  /*0350*/  LDG.E R7, desc[UR6][R2.64+-0x4] ;  /* 0xfffffc0602077981 */ /* 0x000f68000c1e1900 */
[----:B------:R-:W5:Y:S04]  /*0360*/  LDG.E R8, desc[UR6][R2.64] ;  /* 0x0000000602087981 */ /* 0x000f68000c1e1900 */
[----:B------:R-:W5:Y:S01]  /*0370*/  LDG.E R9, desc[UR6][R2.64+0x8] ;  /* 0x0000080602097981 */ /* 0x000f62000c1e1900 */
[----:B--2---:R-:W-:-:S02]  /*0380*/  IMAD R21, R21, R24, R25 ;  /* 0x0000001815157224 */ /* 0x004fc400078e0219 */
[C---:B------:R-:W-:Y:S02]  /*0390*/  IMAD.WIDE R24, R15.reuse, 0x4, R12 ;  /* 0x000000040f187825 */ /* 0x040fe400078e020c */
[----:B------:R-:W2:Y:S02]  /*03a0*/  LDG.E R12, desc[UR6][R2.64+0x4] ;  /* 0x00000406020c7981 */ /* 0x000ea4000c1e1900 */
[----:B-1----:R-:W-:Y:S02]  /*03b0*/  IMAD.WIDE R4, R15, 0x4, R24 ;  /* 0x000000040f047825 */ /* 0x002fe400078e0218 */
[----:B------:R0:W2:Y:S04]  /*03c0*/  LDG.E R13, desc[UR6][R2.64+0xc] ;  /* 0x00000c06020d7981 */ /* 0x0000a8000c1e1900 */
[----:B------:R-:W2:Y:S04]  /*03d0*/  LDG.E R4, desc[UR6][R4.64] ;  /* 0x0000000604047981 */ /* 0x000ea8000c1e1900 */
[----:B------:R-:W0:Y:S01]  /*03e0*/  LDG.E R2, desc[UR6][R24.64] ;  /* 0x0000000618027981 */ /* 0x000e22000c1e1900 */
[----:B---3--:R-:W-:Y:S01]  /*03f0*/  IMAD R10, R23, R10, R21 ;  /* 0x0000000a170a7224 */ /* 0x008fe200078e0215 */
[----:B------:R-:W-:-:S03]  /*0400*/  IADD3 R20, PT, PT, R20, 0x8, RZ ;  /* 0x0000000814147810 */ /* 0x000fc60007ffe0ff */
[----:B----4-:R-:W-:Y:S01]  /*0410*/  IMAD R10, R28, R27, R10 ;  /* 0x0000001b1c0a7224 */ /* 0x010fe200078e020a */
[----:B------:R-:W-:-:S03]  /*0420*/  ISETP.NE.AND P1, PT, R20, RZ, PT ;  /* 0x000000ff1400720c */ /* 0x000fc60003f25270 */
[----:B-----5:R-:W-:-:S04]  /*0430*/  IMAD R6, R7, R6, R10 ;  /* 0x0000000607067224 */ /* 0x020fc800078e020a */
[----:B------:R-:W-:Y:S01]  /*0440*/  IMAD R6, R8, R29, R6 ;  /* 0x0000001d08067224 */ /* 0x000fe200078e0206 */
[----:B------:R-:W-:Y:S02]  /*0450*/  LEA R22, R15, R22, 0x3 ;  /* 0x000000160f167211 */ /* 0x000fe400078e18ff */
[----:B------:R-:W-:Y:S01]  /*0460*/  IADD3 R16, PT, PT, R16, 0x8, RZ ;  /* 0x0000000810107810 */ /* 0x000fe20007ffe0ff */
[----:B--2---:R-:W-:-:S04]  /*0470*/  IMAD R6, R12, R11, R6 ;  /* 0x0000000b0c067224 */ /* 0x004fc800078e0206 */
[----:B0-----:R-:W-:-:S04]  /*0480*/  IMAD R2, R9, R2, R6 ;  /* 0x0000000209027224 */ /* 0x001fc800078e0206 */
[----:B------:R-:W-:Y:S01]  /*0490*/  IMAD R25, R13, R4, R2 ;  /* 0x000000040d197224 */ /* 0x000fe200078e0202 */
[----:B------:R-:W-:Y:S06]  /*04a0*/  @P1 BRA `(.L_x_2) ;  /* 0xfffffffc005c1947 */ /* 0x000fec000383ffff */
.L_x_1:
[----:B------:R-:W-:Y:S05]  /*04b0*/  @!P0 BRA `(.L_x_0) ;  /* 0x0000000000d48947 */ /* 0x000fea0003800000 */
[----:B------:R-:W-:Y:S02]  /*04c0*/  ISETP.GE.U32.AND P0, PT, R26, 0x4, PT ;  /* 0x000000041a00780c */ /* 0x000fe40003f06070 */
[----:B------:R-:W-:-:S04]  /*04d0*/  LOP3.LUT R13, R17, 0x3, RZ, 0xc0, !PT ;  /* 0x00000003110d7812 */ /* 0x000fc800078ec0ff */
[----:B------:R-:W-:-:S07]  /*04e0*/  ISETP.NE.AND P1, PT, R13, RZ, PT ;  /* 0x000000ff0d00720c */ /* 0x000fce0003f25270 */
[----:B------:R-:W-:Y:S06]  /*04f0*/  @!P0 BRA `(.L_x_3) ;  /* 0x0000000000588947 */ /* 0x000fec0003800000 */
[----:B------:R-:W0:Y:S01]  /*0500*/  LDC.64 R8, c[0x0][0x388] ;  /* 0x0000e200ff087b82 */ /* 0x000e220000000a00 */
[----:B------:R-:W-:Y:S01]  /*0510*/  IMAD R7, R19, R15, R0 ;  /* 0x0000000f13077224 */ /* 0x000fe200078e0200 */
[----:B------:R-:W-:-:S06]  /*0520*/  IADD3 R5, PT, PT, R18, R19, RZ ;  /* 0x0000001312057210 */ /* 0x000fcc0007ffe0ff */
[----:B------:R-:W1:Y:S01]  /*0530*/  LDC.64 R2, c[0x0][0x380] ;  /* 0x0000e000ff027b82 */ /* 0x000e620000000a00 */
[----:B0-----:R-:W-:-:S04]  /*0540*/  IMAD.WIDE R8, R7, 0x4, R8 ;  /* 0x0000000407087825 */ /* 0x001fc800078e0208 */
[----:B------:R-:W-:Y:S02]  /*0550*/  IMAD.WIDE R10, R15, 0x4, R8 ;  /* 0x000000040f0a7825 */ /* 0x000fe400078e0208 */
[----:B------:R-:W2:Y:S02]  /*0560*/  LDG.E R8, desc[UR6][R8.64] ;  /* 0x0000000608087981 */ /* 0x000ea4000c1e1900 */
[----:B-1----:R-:W-:-:S04]  /*0570*/  IMAD.WIDE R2, R5, 0x4, R2 ;  /* 0x0000000405027825 */ /* 0x002fc800078e0202 */
[C---:B------:R-:W-:Y:S01]  /*0580*/  IMAD.WIDE R4, R15.reuse, 0x4, R10 ;  /* 0x000000040f047825 */ /* 0x040fe200078e020a */
[----:B------:R-:W2:Y:S04]  /*0590*/  LDG.E R12, desc[UR6][R2.64] ;  /* 0x00000006020c7981 */ /* 0x000ea8000c1e1900 */
[----:B------:R-:W3:Y:S01]  /*05a0*/  LDG.E R10, desc[UR6][R10.64] ;  /* 0x000000060a0a7981 */ /* 0x000ee2000c1e1900 */
[----:B------:R-:W-:-:S03]  /*05b0*/  IMAD.WIDE R6, R15, 0x4, R4 ;  /* 0x000000040f067825 */ /* 0x000fc600078e0204 */
[----:B------:R-:W3:Y:S04]  /*05c0*/  LDG.E R21, desc[UR6][R2.64+0x4] ;  /* 0x0000040602157981 */ /* 0x000ee8000c1e1900 */
[----:B------:R-:W4:Y:S04]  /*05d0*/  LDG.E R16, desc[UR6][R4.64] ;  /* 0x0000000604107981 */ /* 0x000f28000c1e1900 */
[----:B------:R-:W4:Y:S04]  /*05e0*/  LDG.E R23, desc[UR6][R2.64+0x8] ;  /* 0x0000080602177981 */ /* 0x000f28000c1e1900 */
[----:B------:R-:W5:Y:S04]  /*05f0*/  LDG.E R27, desc[UR6][R2.64+0xc] ;  /* 0x00000c06021b7981 */ /* 0x000f68000c1e1900 */
[----:B------:R-:W5:Y:S01]  /*0600*/  LDG.E R6, desc[UR6][R6.64] ;  /* 0x0000000606067981 */ /* 0x000f62000c1e1900 */
[----:B------:R-:W-:Y:S01]  /*0610*/  IADD3 R19, PT, PT, R19, 0x4, RZ ;  /* 0x0000000413137810 */ /* 0x000fe20007ffe0ff */
[----:B--2---:R-:W-:-:S04]  /*0620*/  IMAD R12, R12, R8, R25 ;  /* 0x000000080c0c7224 */ /* 0x004fc800078e0219 */
[----:B---3--:R-:W-:-:S04]  /*0630*/  IMAD R12, R21, R10, R12 ;  /* 0x0000000a150c7224 */ /* 0x008fc800078e020c */
[----:B----4-:R-:W-:-:S04]  /*0640*/  IMAD R12, R23, R16, R12 ;  /* 0x00000010170c7224 */ /* 0x010fc800078e020c */
[----:B-----5:R-:W-:-:S07]  /*0650*/  IMAD R25, R27, R6, R12 ;  /* 0x000000061b197224 */ /* 0x020fce00078e020c */
.L_x_3:
[----:B------:R-:W-:Y:S05]  /*0660*/  @!P1 BRA `(.L_x_0) ;  /* 0x0000000000689947 */ /* 0x000fea0003800000 */
[----:B------:R-:W0:Y:S01]  /*0670*/  LDC.64 R8, c[0x0][0x388] ;  /* 0x0000e200ff087b82 */ /* 0x000e220000000a00 */
[----:B------:R-:W-:Y:S02]  /*0680*/  ISETP.NE.AND P0, PT, R13, 0x1, PT ;  /* 0x000000010d00780c */ /* 0x000fe40003f05270 */
[----:B------:R-:W-:-:S04]  /*0690*/  LOP3.LUT R17, R17, 0x1, RZ, 0xc0, !PT ;  /* 0x0000000111117812 */ /* 0x000fc800078ec0ff */
[----:B------:R-:W-:Y:S01]  /*06a0*/  ISETP.NE.U32.AND P1, PT, R17, 0x1, PT ;  /* 0x000000011100780c */ /* 0x000fe20003f25070 */
[----:B------:R-:W1:Y:S06]  /*06b0*/  LDC.64 R6, c[0x0][0x380] ;  /* 0x0000e000ff067b82 */ /* 0x000e6c0000000a00 */
[C---:B------:R-:W-:Y:S01]  /*06c0*/  @P0 IMAD R13, R19.reuse, R15, R0 ;  /* 0x0000000f130d0224 */ /* 0x040fe200078e0200 */
[----:B------:R-:W-:Y:S01]  /*06d0*/  @P0 IADD3 R11, PT, PT, R18, R19, RZ ;  /* 0x00000013120b0210 */ /* 0x000fe20007ffe0ff */
[----:B------:R-:W2:Y:S01]  /*06e0*/  LDC.64 R4, c[0x0][0x380] ;  /* 0x0000e000ff047b82 */ /* 0x000ea20000000a00 */
[----:B------:R-:W-:-:S07]  /*06f0*/  @P0 IADD3 R19, PT, PT, R19, 0x2, RZ ;  /* 0x0000000213130810 */ /* 0x000fce0007ffe0ff */
[----:B------:R-:W3:Y:S01]  /*0700*/  LDC.64 R2, c[0x0][0x388] ;  /* 0x0000e200ff027b82 */ /* 0x000ee20000000a00 */
[----:B0-----:R-:W-:Y:S01]  /*0710*/  @P0 IMAD.WIDE R8, R13, 0x4, R8 ;  /* 0x000000040d080825 */ /* 0x001fe200078e0208 */
[----:B------:R-:W-:-:S03]  /*0720*/  @!P1 IADD3 R13, PT, PT, R18, R19, RZ ;  /* 0x00000013120d9210 */ /* 0x000fc60007ffe0ff */
[----:B------:R-:W-:Y:S01]  /*0730*/  @!P1 IMAD R19, R19, R15, R0 ;  /* 0x0000000f13139224 */ /* 0x000fe200078e0200 */
[----:B------:R-:W4:Y:S01]  /*0740*/  @P0 LDG.E R16, desc[UR6][R8.64] ;  /* 0x0000000608100981 */ /* 0x000f22000c1e1900 */
[----:B-1----:R-:W-:-:S04]  /*0750*/  @P0 IMAD.WIDE R6, R11, 0x4, R6 ;  /* 0x000000040b060825 */ /* 0x002fc800078e0206 */
[----:B------:R-:W-:Y:S01]  /*0760*/  @P0 IMAD.WIDE R10, R15, 0x4, R8 ;  /* 0x000000040f0a0825 */ /* 0x000fe200078e0208 */
[----:B------:R-:W4:Y:S03]  /*0770*/  @P0 LDG.E R12, desc[UR6][R6.64] ;  /* 0x00000006060c0981 */ /* 0x000f26000c1e1900 */
[----:B--2---:R-:W-:Y:S01]  /*0780*/  @!P1 IMAD.WIDE R4, R13, 0x4, R4 ;  /* 0x000000040d049825 */ /* 0x004fe200078e0204 */
[----:B------:R-:W2:Y:S04]  /*0790*/  @P0 LDG.E R17, desc[UR6][R6.64+0x4] ;  /* 0x0000040606110981 */ /* 0x000ea8000c1e1900 */
[----:B------:R-:W2:Y:S01]  /*07a0*/  @P0 LDG.E R10, desc[UR6][R10.64] ;  /* 0x000000060a0a0981 */ /* 0x000ea2000c1e1900 */
[----:B---3--:R-:W-:-:S03]  /*07b0*/  @!P1 IMAD.WIDE R2, R19, 0x4, R2 ;  /* 0x0000000413029825 */ /* 0x008fc600078e0202 */
[----:B------:R-:W3:Y:S04]  /*07c0*/  @!P1 LDG.E R4, desc[UR6][R4.64] ;  /* 0x0000000604049981 */ /* 0x000ee8000c1e1900 */
[----:B------:R-:W3:Y:S01]  /*07d0*/  @!P1 LDG.E R2, desc[UR6][R2.64] ;  /* 0x0000000602029981 */ /* 0x000ee2000c1e1900 */
[----:B----4-:R-:W-:-:S04]  /*07e0*/  @P0 IMAD R12, R12, R16, R25 ;  /* 0x000000100c0c0224 */ /* 0x010fc800078e0219 */
[----:B--2---:R-:W-:-:S04]  /*07f0*/  @P0 IMAD R25, R17, R10, R12 ;  /* 0x0000000a11190224 */ /* 0x004fc800078e020c */
[----:B---3--:R-:W-:-:S07]  /*0800*/  @!P1 IMAD R25, R4, R2, R25 ;  /* 0x0000000204199224 */ /* 0x008fce00078e0219 */
.L_x_0:
[----:B------:R-:W0:Y:S01]  /*0810*/  LDC.64 R2, c[0x0][0x390] ;  /* 0x0000e400ff027b82 */ /* 0x000e220000000a00 */
[----:B------:R-:W-:-:S04]  /*0820*/  IMAD R15, R14, R15, R0 ;  /* 0x0000000f0e0f7224 */ /* 0x000fc800078e0200 */
[----:B0-----:R-:W-:-:S05]  /*0830*/  IMAD.WIDE R2, R15, 0x4, R2 ;  /* 0x000000040f027825 */ /* 0x001fca00078e0202 */
[----:B------:R-:W-:Y:S01]  /*0840*/  STG.E desc[UR6][R2.64], R25 ;  /* 0x0000001902007986 */ /* 0x000fe2000c101906 */
[----:B------:R-:W-:Y:S05]  /*0850*/  EXIT ;  /* 0x000000000000794d */ /* 0x000fea0003800000 */
.L_x_4:
[----:B------:R-:W-:-:S00]  /*0860*/  BRA `(.L_x_4) ;  /* 0xfffffffc00fc7947 */ /* 0x000fc0000383ffff */
[----:B------:R-:W-:-:S00]  /*0870*/  NOP ;  /* 0x0000000000007918 */ /* 0x000fc00000000000 */
        /* <DEDUP_REMOVED lines=8> */
.L_x_6:


//--------------------- .text._Z9vectorAddPiS_S_i --------------------------
	.section	.text._Z9vectorAddPiS_S_i,"ax",@progbits
	.align	128
        .global         _Z9vectorAddPiS_S_i
        .type           _Z9vectorAddPiS_S_i,@function
        .size           _Z9vectorAddPiS_S_i,(.L_x_7 - _Z9vectorAddPiS_S_i)
        .other          _Z9vectorAddPiS_S_i,@"STO_CUDA_ENTRY STV_DEFAULT"
_Z9vectorAddPiS_S_i:
.text._Z9vectorAddPiS_S_i:
[----:B------:R-:W-:Y:S01]  /*0000*/  LDC R1, c[0x0][0x37c] ;  /* 0x0000df00ff017b82 */ /* 0x000fe20000000800 */
[----:B------:R-:W0:Y:S07]  /*0010*/  S2R R0, SR_TID.X ;  /* 0x0000000000007919 */ /* 0x000e2e0000002100 */
[----:B------:R-:W0:Y:S01]  /*0020*/  S2UR UR4, SR_CTAID.X ;  /* 0x00000000000479c3 */ /* 0x000e220000002500 */
[----:B------:R-:W1:Y:S07]  /*0030*/  LDCU UR5, c[0x0][0x398] ;  /* 0x00007300ff0577ac */ /* 0x000e6e0008000800 */
[----:B------:R-:W0:Y:S02]  /*0040*/  LDC R9, c[0x0][0x360] ;  /* 0x0000d800ff097b82 */ /* 0x000e240000000800 */
[----:B0-----:R-:W-:-:S05]  /*0050*/  IMAD R9, R9, UR4, R0 ;  /* 0x0000000409097c24 */ /* 0x001fca000f8e0200 */
[----:B-1----:R-:W-:-:S13]  /*0060*/  ISETP.GE.AND P0, PT, R9, UR5, PT ;  /* 0x0000000509007c0c */ /* 0x002fda000bf06270 */
[----:B------:R-:W-:Y:S05]  /*0070*/  @P0 EXIT ;  /* 0x000000000000094d */ /* 0x000fea0003800000 */
[----:B------:R-:W0:Y:S01]  /*0080*/  LDC.64 R2, c[0x0][0x380] ;  /* 0x0000e000ff027b82 */ /* 0x000e220000000a00 */
[----:B------:R-:W1:Y:S07]  /*0090*/  LDCU.64 UR4, c[0x0][0x358] ;  /* 0x00006b00ff0477ac */ /* 0x000e6e0008000a00 */
[----:B------:R-:W2:Y:S08]  /*00a0*/  LDC.64 R4, c[0x0][0x388] ;  /* 0x0000e200ff047b82 */ /* 0x000eb00000000a00 */
[----:B------:R-:W3:Y:S01]  /*00b0*/  LDC.64 R6, c[0x0][0x390] ;  /* 0x0000e400ff067b82 */ /* 0x000ee20000000a00 */
[----:B0-----:R-:W-:-:S06]  /*00c0*/  IMAD.WIDE R2, R9, 0x4, R2 ;  /* 0x0000000409027825 */ /* 0x001fcc00078e0202 */
[----:B-1----:R-:W4:Y:S01]  /*00d0*/  LDG.E R2, desc[UR4][R2.64] ;  /* 0x0000000402027981 */ /* 0x002f22000c1e1900 */
[----:B--2---:R-:W-:-:S06]  /*00e0*/  IMAD.WIDE R4, R9, 0x4, R4 ;  /* 0x0000000409047825 */ /* 0x004fcc00078e0204 */
[----:B------:R-:W4:Y:S01]  /*00f0*/  LDG.E R5, desc[UR4][R4.64] ;  /* 0x0000000404057981 */ /* 0x000f22000c1e1900 */
[----:B---3--:R-:W-:Y:S01]  /*0100*/  IMAD.WIDE R6, R9, 0x4, R6 ;  /* 0x0000000409067825 */ /* 0x008fe200078e0206 */
[----:B----4-:R-:W-:-:S05]  /*0110*/  IADD3 R9, PT, PT, R2, R5, RZ ;  /* 0x0000000502097210 */ /* 0x010fca0007ffe0ff */
[----:B------:R-:W-:Y:S01]  /*0120*/  STG.E desc[UR4][R6.64], R9 ;  /* 0x0000000906007986 */ /* 0x000fe2000c101904 */
[----:B------:R-:W-:Y:S05]  /*0130*/  EXIT ;  /* 0x000000000000794d */ /* 0x000fea0003800000 */
.L_x_5:
        /* <DEDUP_REMOVED lines=12> */
.L_x_7:


//--------------------- .nv.global.init           --------------------------
	.section	.nv.global.init,"aw",@progbits
	.align	4
.nv.global.init:
	.type		mrg32k3aM1SubSeq,@object
	.size		mrg32k3aM1SubSeq,(mrg32k3aM2SubSeq - mrg32k3aM1SubSeq)
mrg32k3aM1SubSeq:
        /*0000*/ 	.byte	0x0b, 0xcc, 0xee, 0x04, 0x73, 0x29, 0x8b, 0x6f, 0xf6, 0x53, 0x03, 0xf6, 0x23, 0xf6, 0xea, 0xda
        /* <DEDUP_REMOVED lines=125> */
	.type		mrg32k3aM2SubSeq,@object
	.size		mrg32k3aM2SubSeq,(mrg32k3aM1 - mrg32k3aM2SubSeq)
mrg32k3aM2SubSeq:
        /* <DEDUP_REMOVED lines=126> */
	.type		mrg32k3aM1,@object
	.size		mrg32k3aM1,(mrg32k3aM1Seq - mrg32k3aM1)
mrg32k3aM1:
        /* <DEDUP_REMOVED lines=144> */
	.type		mrg32k3aM1Seq,@object
	.size		mrg32k3aM1Seq,(mrg32k3aM2 - mrg32k3aM1Seq)
mrg32k3aM1Seq:
        /* <DEDUP_REMOVED lines=144> */
	.type		mrg32k3aM2,@object
	.size		mrg32k3aM2,(mrg32k3aM2Seq - mrg32k3aM2)
mrg32k3aM2:
        /* <DEDUP_REMOVED lines=144> */
	.type		mrg32k3aM2Seq,@object
	.size		mrg32k3aM2Seq,(precalc_xorwow_matrix - mrg32k3aM2Seq)
mrg32k3aM2Seq:
        /* <DEDUP_REMOVED lines=144> */
	.type		precalc_xorwow_matrix,@object
	.size		precalc_xorwow_matrix,(precalc_xorwow_offset_matrix - precalc_xorwow_matrix)
precalc_xorwow_matrix:
        /* <DEDUP_REMOVED lines=6400> */
	.type		precalc_xorwow_offset_matrix,@object
	.size		precalc_xorwow_offset_matrix,(.L_1 - precalc_xorwow_offset_matrix)
precalc_xorwow_offset_matrix:
        /* <DEDUP_REMOVED lines=6400> */
.L_1:


//--------------------- .nv.shared.reserved.0     --------------------------
	.section	.nv.shared.reserved.0,"aw",@nobits
	.weak		__nv_reservedSMEM_offset_0_alias
	.size		__nv_reservedSMEM_offset_0_alias, 0, 64
	.other		__nv_reservedSMEM_offset_0_alias,@"STO_CUDA_RESERVED_SHARED STV_DEFAULT"
__nv_reservedSMEM_offset_0_alias:
	.zero		0
	.zero		64


//--------------------- .nv.constant0._Z9matrixMulPiS_S_iii --------------------------
	.section	.nv.constant0._Z9matrixMulPiS_S_iii,"a",@progbits
	.sectionflags	@""
	.align	4
.nv.constant0._Z9matrixMulPiS_S_iii:
	.zero		932


//--------------------- .nv.constant0._Z9vectorAddPiS_S_i --------------------------
	.section	.nv.constant0._Z9vectorAddPiS_S_i,"a",@progbits
	.sectionflags	@""
	.align	4
.nv.constant0._Z9vectorAddPiS_S_i:
	.zero		924


//--------------------- SYMBOLS --------------------------

	.type		.nv.reservedSmem.offset0,@object
	.size		.nv.reservedSmem.offset0,0x4
